//
// Generated by NVIDIA NVVM Compiler
//
// Compiler Build ID: CL-36424714
// Cuda compilation tools, release 13.0, V13.0.88
// Based on NVVM 20.0.0
//

.version 9.0
.target sm_100
.address_size 64

	// .globl	_Z10testKernelv
.extern .func  (.param .b32 func_retval0) vprintf
(
	.param .b64 vprintf_param_0,
	.param .b64 vprintf_param_1
)
;
.global .align 1 .b8 $str[43] = {75, 101, 114, 110, 101, 108, 32, 101, 120, 101, 99, 117, 116, 101, 100, 32, 115, 117, 99, 99, 101, 115, 115, 102, 117, 108, 108, 121, 32, 111, 110, 32, 100, 101, 118, 105, 99, 101, 32, 48, 46, 10};

.visible .entry _Z10testKernelv()
{
	.reg .pred 	%p<2>;
	.reg .b32 	%r<6>;
	.reg .b64 	%rd<3>;

	mov.u32 	%r1, %tid.x;
	mov.u32 	%r2, %ctaid.x;
	or.b32  	%r3, %r1, %r2;
	setp.ne.s32 	%p1, %r3, 0;
	@%p1 bra 	$L__BB0_2;
	mov.u64 	%rd1, $str;
	cvta.global.u64 	%rd2, %rd1;
	{ // callseq 0, 0
	.param .b64 param0;
	st.param.b64 	[param0], %rd2;
	.param .b64 param1;
	st.param.b64 	[param1], 0;
	.param .b32 retval0;
	call.uni (retval0), 
	vprintf, 
	(
	param0, 
	param1
	);
	ld.param.b32 	%r4, [retval0];
	} // callseq 0
$L__BB0_2:
	ret;

}


// ===== COMPILED SASS (sm_100) =====

	.target	sm_100

	.elftype	@"ET_EXEC"


//--------------------- .note.nv.tkinfo           --------------------------
	.section	.note.nv.tkinfo,"",@"SHT_NOTE"
	.sectionflags	@"SHF_NOTE_NV_TKINFO"
	.tkinfo
        /*0018*/ 	.word	0x00000002
        /*0030*/ 	.string	""
        /*0030*/ 	.string	"ptxas"
        /*0030*/ 	.string	"Cuda compilation tools, release 13.0, V13.0.88"
        /*0030*/ 	.string	"Build cuda_13.0.r13.0/compiler.36424714_0"
        /*0030*/ 	.string	"-arch sm_100 -m 64 "



//--------------------- .note.nv.cuinfo           --------------------------
	.section	.note.nv.cuinfo,"",@"SHT_NOTE"
	.sectionflags	@"SHF_NOTE_NV_CUINFO"
        /*0018*/ 	.short	0x0002
        /*001a*/ 	.short	0x0064
        /*001c*/ 	.short	0x0082
	.zero		2


//--------------------- .nv.info                  --------------------------
	.section	.nv.info,"",@"SHT_CUDA_INFO"
	.align	4


	//----- nvinfo : EIATTR_REGCOUNT
	.align		4
        /*0000*/ 	.byte	0x04, 0x2f
        /*0002*/ 	.short	(.L_2 - .L_1)
	.align		4
.L_1:
        /*0004*/ 	.word	index@(_Z10testKernelv)
        /*0008*/ 	.word	0x00000018


	//----- nvinfo : EIATTR_FRAME_SIZE
	.align		4
.L_2:
        /*000c*/ 	.byte	0x04, 0x11
        /*000e*/ 	.short	(.L_4 - .L_3)
	.align		4
.L_3:
        /*0010*/ 	.word	index@(_Z10testKernelv)
        /*0014*/ 	.word	0x00000000


	//----- nvinfo : EIATTR_MIN_STACK_SIZE
	.align		4
.L_4:
        /*0018*/ 	.byte	0x04, 0x12
        /*001a*/ 	.short	(.L_6 - .L_5)
	.align		4
.L_5:
        /*001c*/ 	.word	index@(_Z10testKernelv)
        /*0020*/ 	.word	0x00000000
.L_6:


//--------------------- .nv.compat                --------------------------
	.section	.nv.compat,"",@"SHT_CUDA_COMPAT_INFO"
	.align	4
        /*0000*/ 	.byte	0x02, 0x09, 0x00, 0x00, 0x02, 0x02, 0x01, 0x00, 0x02, 0x05, 0x05, 0x00, 0x03, 0x07, 0x01, 0x01
        /*0010*/ 	.byte	0x02, 0x03, 0x00, 0x00, 0x02, 0x06, 0x01, 0x00, 0x04, 0x0b, 0x08, 0x00, 0x09, 0x00, 0x00, 0x00
        /*0020*/ 	.byte	0x00, 0x00, 0x00, 0x00


//--------------------- .nv.info._Z10testKernelv  --------------------------
	.section	.nv.info._Z10testKernelv,"",@"SHT_CUDA_INFO"
	.sectionflags	@""
	.align	4


	//----- nvinfo : EIATTR_CUDA_API_VERSION
	.align		4
        /*0000*/ 	.byte	0x04, 0x37
        /*0002*/ 	.short	(.L_8 - .L_7)
.L_7:
        /*0004*/ 	.word	0x00000082


	//----- nvinfo : EIATTR_SPARSE_MMA_MASK
	.align		4
.L_8:
        /*0008*/ 	.byte	0x03, 0x50
        /*000a*/ 	.short	0x0000


	//----- nvinfo : EIATTR_MAXREG_COUNT
	.align		4
        /*000c*/ 	.byte	0x03, 0x1b
        /*000e*/ 	.short	0x00ff


	//----- nvinfo : EIATTR_EXTERNS
	.align		4
        /*0010*/ 	.byte	0x04, 0x0f
        /*0012*/ 	.short	(.L_10 - .L_9)


	//   ....[0]....
	.align		4
.L_9:
        /*0014*/ 	.word	index@(vprintf)


	//----- nvinfo : EIATTR_MERCURY_ISA_VERSION
	.align		4
.L_10:
        /*0018*/ 	.byte	0x03, 0x5f
        /*001a*/ 	.short	0x0101


	//----- nvinfo : EIATTR_VRC_CTA_INIT_COUNT
	.align		4
        /*001c*/ 	.byte	0x02, 0x4a
	.zero		1
	.zero		1


	//----- nvinfo : EIATTR_SYSCALL_OFFSETS
	.align		4
        /*0020*/ 	.byte	0x04, 0x46
        /*0022*/ 	.short	(.L_12 - .L_11)


	//   ....[0]....
.L_11:
        /*0024*/ 	.word	0x000000c0


	//----- nvinfo : EIATTR_EXIT_INSTR_OFFSETS
	.align		4
.L_12:
        /*0028*/ 	.byte	0x04, 0x1c
        /*002a*/ 	.short	(.L_14 - .L_13)


	//   ....[0]....
.L_13:
        /*002c*/ 	.word	0x00000040


	//   ....[1]....
        /*0030*/ 	.word	0x000000d0


	//----- nvinfo : EIATTR_CRS_STACK_SIZE
	.align		4
.L_14:
        /*0034*/ 	.byte	0x04, 0x1e
        /*0036*/ 	.short	(.L_16 - .L_15)
.L_15:
        /*0038*/ 	.word	0x00000000


	//----- nvinfo : EIATTR_SW_WAR
	.align		4
.L_16:
        /*003c*/ 	.byte	0x04, 0x36
        /*003e*/ 	.short	(.L_18 - .L_17)
.L_17:
        /*0040*/ 	.word	0x00000008
.L_18:


//--------------------- .nv.callgraph             --------------------------
	.section	.nv.callgraph,"",@"SHT_CUDA_CALLGRAPH"
	.align	4
	.sectionentsize	8
	.align		4
        /*0000*/ 	.word	0x00000000
	.align		4
        /*0004*/ 	.word	0xffffffff
	.align		4
        /*0008*/ 	.word	index@(_Z10testKernelv)
	.align		4
        /*000c*/ 	.word	index@(vprintf)
	.align		4
        /*0010*/ 	.word	0x00000000
	.align		4
        /*0014*/ 	.word	0xfffffffe
	.align		4
        /*0018*/ 	.word	0x00000000
	.align		4
        /*001c*/ 	.word	0xfffffffd
	.align		4
        /*0020*/ 	.word	0x00000000
	.align		4
        /*0024*/ 	.word	0xfffffffc


//--------------------- .nv.constant4             --------------------------
	.section	.nv.constant4,"a",@progbits
	.align	8
	.align		8
.nv.constant4:
        /*0000*/ 	.dword	vprintf
	.align		8
        /*0008*/ 	.dword	$str


//--------------------- .text._Z10testKernelv     --------------------------
	.section	.text._Z10testKernelv,"ax",@progbits
	.align	128
        .global         _Z10testKernelv
        .type           _Z10testKernelv,@function
        .size           _Z10testKernelv,(.L_x_2 - _Z10testKernelv)
        .other          _Z10testKernelv,@"STO_CUDA_ENTRY STV_DEFAULT"
_Z10testKernelv:
.text._Z10testKernelv:
[----:B------:R-:W0:Y:S01]  /*0000*/  LDC R1, c[0x0][0x37c] ;  /* 0x0000df00ff017b82 */ /* 0x000e220000000800 */
[----:B------:R-:W1:Y:S07]  /*0010*/  S2R R0, SR_TID.X ;  /* 0x0000000000007919 */ /* 0x000e6e0000002100 */
[----:B------:R-:W1:Y:S02]  /*0020*/  S2UR UR4, SR_CTAID.X ;  /* 0x00000000000479c3 */ /* 0x000e640000002500 */
[----:B-1----:R-:W-:-:S13]  /*0030*/  LOP3.LUT P0, RZ, R0, UR4, RZ, 0xfc, !PT ;  /* 0x0000000400ff7c12 */ /* 0x002fda000f80fcff */
[----:B------:R-:W-:Y:S05]  /*0040*/  @P0 EXIT ;  /* 0x000000000000094d */ /* 0x000fea0003800000 */
[----:B------:R-:W-:Y:S01]  /*0050*/  MOV R0, 0x0 ;  /* 0x0000000000007802 */ /* 0x000fe20000000f00 */
[----:B------:R-:W1:Y:S01]  /*0060*/  LDCU.64 UR4, c[0x4][0x8] ;  /* 0x01000100ff0477ac */ /* 0x000e620008000a00 */
[----:B------:R-:W-:Y:S02]  /*0070*/  CS2R R6, SRZ ;  /* 0x0000000000067805 */ /* 0x000fe4000001ff00 */
[----:B------:R2:W3:Y:S01]  /*0080*/  LDC.64 R2, c[0x4][R0] ;  /* 0x0100000000027b82 */ /* 0x0004e20000000a00 */
[----:B-1----:R-:W-:Y:S02]  /*0090*/  IMAD.U32 R4, RZ, RZ, UR4 ;  /* 0x00000004ff047e24 */ /* 0x002fe4000f8e00ff */
[----:B--2---:R-:W-:-:S07]  /*00a0*/  IMAD.U32 R5, RZ, RZ, UR5 ;  /* 0x00000005ff057e24 */ /* 0x004fce000f8e00ff */
[----:B------:R-:W-:-:S07]  /*00b0*/  LEPC R20, `(.L_x_0) ;  /* 0x000000001014794e */ /* 0x000fce0000000000 */
[----:B0--3--:R-:W-:Y:S05]  /*00c0*/  CALL.ABS.NOINC R2 ;  /* 0x0000000002007343 */ /* 0x009fea0003c00000 */
.L_x_0:
[----:B------:R-:W-:Y:S05]  /*00d0*/  EXIT ;  /* 0x000000000000794d */ /* 0x000fea0003800000 */
.L_x_1:
[----:B------:R-:W-:-:S00]  /*00e0*/  BRA `(.L_x_1) ;  /* 0xfffffffc00fc7947 */ /* 0x000fc0000383ffff */
[----:B------:R-:W-:-:S00]  /*00f0*/  NOP ;  /* 0x0000000000007918 */ /* 0x000fc00000000000 */
        /* <DEDUP_REMOVED lines=8> */
.L_x_2:


//--------------------- .nv.global.init           --------------------------
	.section	.nv.global.init,"aw",@progbits
.nv.global.init:
	.type		$str,@object
	.size		$str,(.L_0 - $str)
$str:
        /*0000*/ 	.byte	0x4b, 0x65, 0x72, 0x6e, 0x65, 0x6c, 0x20, 0x65, 0x78, 0x65, 0x63, 0x75, 0x74, 0x65, 0x64, 0x20
        /*0010*/ 	.byte	0x73, 0x75, 0x63, 0x63, 0x65, 0x73, 0x73, 0x66, 0x75, 0x6c, 0x6c, 0x79, 0x20, 0x6f, 0x6e, 0x20
        /*0020*/ 	.byte	0x64, 0x65, 0x76, 0x69, 0x63, 0x65, 0x20, 0x30, 0x2e, 0x0a, 0x00
.L_0:


//--------------------- .nv.shared.reserved.0     --------------------------
	.section	.nv.shared.reserved.0,"aw",@nobits
	.weak		__nv_reservedSMEM_offset_0_alias
	.size		__nv_reservedSMEM_offset_0_alias, 0, 64
	.other		__nv_reservedSMEM_offset_0_alias,@"STO_CUDA_RESERVED_SHARED STV_DEFAULT"
__nv_reservedSMEM_offset_0_alias:
	.zero		0
	.zero		64


//--------------------- .nv.constant0._Z10testKernelv --------------------------
	.section	.nv.constant0._Z10testKernelv,"a",@progbits
	.sectionflags	@""
	.align	4
.nv.constant0._Z10testKernelv:
	.zero		896


//--------------------- SYMBOLS --------------------------

	.type		.nv.reservedSmem.offset0,@object
	.size		.nv.reservedSmem.offset0,0x4
	.type		vprintf,@function
